//
// Generated by NVIDIA NVVM Compiler
//
// Compiler Build ID: CL-36424714
// Cuda compilation tools, release 13.0, V13.0.88
// Based on NVVM 20.0.0
//

.version 9.0
.target sm_100
.address_size 64

	// .globl	_Z20vector_add_cuda_gridPfS_S_i

.visible .entry _Z20vector_add_cuda_gridPfS_S_i(
	.param .u64 .ptr .align 1 _Z20vector_add_cuda_gridPfS_S_i_param_0,
	.param .u64 .ptr .align 1 _Z20vector_add_cuda_gridPfS_S_i_param_1,
	.param .u64 .ptr .align 1 _Z20vector_add_cuda_gridPfS_S_i_param_2,
	.param .u32 _Z20vector_add_cuda_gridPfS_S_i_param_3
)
{
	.reg .pred 	%p<2>;
	.reg .b32 	%r<6>;
	.reg .b32 	%f<4>;
	.reg .b64 	%rd<11>;

	ld.param.u64 	%rd1, [_Z20vector_add_cuda_gridPfS_S_i_param_0];
	ld.param.u64 	%rd2, [_Z20vector_add_cuda_gridPfS_S_i_param_1];
	ld.param.u64 	%rd3, [_Z20vector_add_cuda_gridPfS_S_i_param_2];
	ld.param.u32 	%r2, [_Z20vector_add_cuda_gridPfS_S_i_param_3];
	mov.u32 	%r3, %ctaid.x;
	mov.u32 	%r4, %ntid.x;
	mov.u32 	%r5, %tid.x;
	mad.lo.s32 	%r1, %r3, %r4, %r5;
	setp.ge.s32 	%p1, %r1, %r2;
	@%p1 bra 	$L__BB0_2;
	cvta.to.global.u64 	%rd4, %rd2;
	cvta.to.global.u64 	%rd5, %rd3;
	cvta.to.global.u64 	%rd6, %rd1;
	mul.wide.s32 	%rd7, %r1, 4;
	add.s64 	%rd8, %rd4, %rd7;
	ld.global.f32 	%f1, [%rd8];
	add.s64 	%rd9, %rd5, %rd7;
	ld.global.f32 	%f2, [%rd9];
	add.f32 	%f3, %f1, %f2;
	add.s64 	%rd10, %rd6, %rd7;
	st.global.f32 	[%rd10], %f3;
$L__BB0_2:
	ret;

}


// ===== COMPILED SASS (sm_100) =====

	.target	sm_100

	.elftype	@"ET_EXEC"


//--------------------- .note.nv.tkinfo           --------------------------
	.section	.note.nv.tkinfo,"",@"SHT_NOTE"
	.sectionflags	@"SHF_NOTE_NV_TKINFO"
	.tkinfo
        /*0018*/ 	.word	0x00000002
        /*0030*/ 	.string	""
        /*0030*/ 	.string	"ptxas"
        /*0030*/ 	.string	"Cuda compilation tools, release 13.0, V13.0.88"
        /*0030*/ 	.string	"Build cuda_13.0.r13.0/compiler.36424714_0"
        /*0030*/ 	.string	"-arch sm_100 -m 64 "



//--------------------- .note.nv.cuinfo           --------------------------
	.section	.note.nv.cuinfo,"",@"SHT_NOTE"
	.sectionflags	@"SHF_NOTE_NV_CUINFO"
        /*0018*/ 	.short	0x0002
        /*001a*/ 	.short	0x0064
        /*001c*/ 	.short	0x0082
	.zero		2


//--------------------- .nv.info                  --------------------------
	.section	.nv.info,"",@"SHT_CUDA_INFO"
	.align	4


	//----- nvinfo : EIATTR_REGCOUNT
	.align		4
        /*0000*/ 	.byte	0x04, 0x2f
        /*0002*/ 	.short	(.L_1 - .L_0)
	.align		4
.L_0:
        /*0004*/ 	.word	index@(_Z20vector_add_cuda_gridPfS_S_i)
        /*0008*/ 	.word	0x0000000c


	//----- nvinfo : EIATTR_FRAME_SIZE
	.align		4
.L_1:
        /*000c*/ 	.byte	0x04, 0x11
        /*000e*/ 	.short	(.L_3 - .L_2)
	.align		4
.L_2:
        /*0010*/ 	.word	index@(_Z20vector_add_cuda_gridPfS_S_i)
        /*0014*/ 	.word	0x00000000


	//----- nvinfo : EIATTR_MIN_STACK_SIZE
	.align		4
.L_3:
        /*0018*/ 	.byte	0x04, 0x12
        /*001a*/ 	.short	(.L_5 - .L_4)
	.align		4
.L_4:
        /*001c*/ 	.word	index@(_Z20vector_add_cuda_gridPfS_S_i)
        /*0020*/ 	.word	0x00000000
.L_5:


//--------------------- .nv.compat                --------------------------
	.section	.nv.compat,"",@"SHT_CUDA_COMPAT_INFO"
	.align	4
        /*0000*/ 	.byte	0x02, 0x09, 0x00, 0x00, 0x02, 0x02, 0x01, 0x00, 0x02, 0x05, 0x05, 0x00, 0x03, 0x07, 0x01, 0x01
        /*0010*/ 	.byte	0x02, 0x03, 0x00, 0x00, 0x02, 0x06, 0x01, 0x00, 0x04, 0x0b, 0x08, 0x00, 0x09, 0x00, 0x00, 0x00
        /*0020*/ 	.byte	0x00, 0x00, 0x00, 0x00


//--------------------- .nv.info._Z20vector_add_cuda_gridPfS_S_i --------------------------
	.section	.nv.info._Z20vector_add_cuda_gridPfS_S_i,"",@"SHT_CUDA_INFO"
	.sectionflags	@""
	.align	4


	//----- nvinfo : EIATTR_CUDA_API_VERSION
	.align		4
        /*0000*/ 	.byte	0x04, 0x37
        /*0002*/ 	.short	(.L_7 - .L_6)
.L_6:
        /*0004*/ 	.word	0x00000082


	//----- nvinfo : EIATTR_KPARAM_INFO
	.align		4
.L_7:
        /*0008*/ 	.byte	0x04, 0x17
        /*000a*/ 	.short	(.L_9 - .L_8)
.L_8:
        /*000c*/ 	.word	0x00000000
        /*0010*/ 	.short	0x0003
        /*0012*/ 	.short	0x0018
        /*0014*/ 	.byte	0x00, 0xf0, 0x11, 0x00


	//----- nvinfo : EIATTR_KPARAM_INFO
	.align		4
.L_9:
        /*0018*/ 	.byte	0x04, 0x17
        /*001a*/ 	.short	(.L_11 - .L_10)
.L_10:
        /*001c*/ 	.word	0x00000000
        /*0020*/ 	.short	0x0002
        /*0022*/ 	.short	0x0010
        /*0024*/ 	.byte	0x00, 0xf5, 0x21, 0x00


	//----- nvinfo : EIATTR_KPARAM_INFO
	.align		4
.L_11:
        /*0028*/ 	.byte	0x04, 0x17
        /*002a*/ 	.short	(.L_13 - .L_12)
.L_12:
        /*002c*/ 	.word	0x00000000
        /*0030*/ 	.short	0x0001
        /*0032*/ 	.short	0x0008
        /*0034*/ 	.byte	0x00, 0xf5, 0x21, 0x00


	//----- nvinfo : EIATTR_KPARAM_INFO
	.align		4
.L_13:
        /*0038*/ 	.byte	0x04, 0x17
        /*003a*/ 	.short	(.L_15 - .L_14)
.L_14:
        /*003c*/ 	.word	0x00000000
        /*0040*/ 	.short	0x0000
        /*0042*/ 	.short	0x0000
        /*0044*/ 	.byte	0x00, 0xf5, 0x21, 0x00


	//----- nvinfo : EIATTR_SPARSE_MMA_MASK
	.align		4
.L_15:
        /*0048*/ 	.byte	0x03, 0x50
        /*004a*/ 	.short	0x0000


	//----- nvinfo : EIATTR_MAXREG_COUNT
	.align		4
        /*004c*/ 	.byte	0x03, 0x1b
        /*004e*/ 	.short	0x00ff


	//----- nvinfo : EIATTR_MERCURY_ISA_VERSION
	.align		4
        /*0050*/ 	.byte	0x03, 0x5f
        /*0052*/ 	.short	0x0101


	//----- nvinfo : EIATTR_VRC_CTA_INIT_COUNT
	.align		4
        /*0054*/ 	.byte	0x02, 0x4a
	.zero		1
	.zero		1


	//----- nvinfo : EIATTR_EXIT_INSTR_OFFSETS
	.align		4
        /*0058*/ 	.byte	0x04, 0x1c
        /*005a*/ 	.short	(.L_17 - .L_16)


	//   ....[0]....
.L_16:
        /*005c*/ 	.word	0x00000070


	//   ....[1]....
        /*0060*/ 	.word	0x00000130


	//----- nvinfo : EIATTR_CBANK_PARAM_SIZE
	.align		4
.L_17:
        /*0064*/ 	.byte	0x03, 0x19
        /*0066*/ 	.short	0x001c


	//----- nvinfo : EIATTR_PARAM_CBANK
	.align		4
        /*0068*/ 	.byte	0x04, 0x0a
        /*006a*/ 	.short	(.L_19 - .L_18)
	.align		4
.L_18:
        /*006c*/ 	.word	index@(.nv.constant0._Z20vector_add_cuda_gridPfS_S_i)
        /*0070*/ 	.short	0x0380
        /*0072*/ 	.short	0x001c


	//----- nvinfo : EIATTR_SW_WAR
	.align		4
.L_19:
        /*0074*/ 	.byte	0x04, 0x36
        /*0076*/ 	.short	(.L_21 - .L_20)
.L_20:
        /*0078*/ 	.word	0x00000008
.L_21:


//--------------------- .nv.callgraph             --------------------------
	.section	.nv.callgraph,"",@"SHT_CUDA_CALLGRAPH"
	.align	4
	.sectionentsize	8
	.align		4
        /*0000*/ 	.word	0x00000000
	.align		4
        /*0004*/ 	.word	0xffffffff
	.align		4
        /*0008*/ 	.word	0x00000000
	.align		4
        /*000c*/ 	.word	0xfffffffe
	.align		4
        /*0010*/ 	.word	0x00000000
	.align		4
        /*0014*/ 	.word	0xfffffffd
	.align		4
        /*0018*/ 	.word	0x00000000
	.align		4
        /*001c*/ 	.word	0xfffffffc


//--------------------- .text._Z20vector_add_cuda_gridPfS_S_i --------------------------
	.section	.text._Z20vector_add_cuda_gridPfS_S_i,"ax",@progbits
	.align	128
        .global         _Z20vector_add_cuda_gridPfS_S_i
        .type           _Z20vector_add_cuda_gridPfS_S_i,@function
        .size           _Z20vector_add_cuda_gridPfS_S_i,(.L_x_1 - _Z20vector_add_cuda_gridPfS_S_i)
        .other          _Z20vector_add_cuda_gridPfS_S_i,@"STO_CUDA_ENTRY STV_DEFAULT"
_Z20vector_add_cuda_gridPfS_S_i:
.text._Z20vector_add_cuda_gridPfS_S_i:
[----:B------:R-:W-:Y:S01]  /*0000*/  LDC R1, c[0x0][0x37c] ;  /* 0x0000df00ff017b82 */ /* 0x000fe20000000800 */
[----:B------:R-:W0:Y:S07]  /*0010*/  S2R R0, SR_TID.X ;  /* 0x0000000000007919 */ /* 0x000e2e0000002100 */
[----:B------:R-:W0:Y:S01]  /*0020*/  S2UR UR4, SR_CTAID.X ;  /* 0x00000000000479c3 */ /* 0x000e220000002500 */
[----:B------:R-:W1:Y:S07]  /*0030*/  LDCU UR5, c[0x0][0x398] ;  /* 0x00007300ff0577ac */ /* 0x000e6e0008000800 */
[----:B------:R-:W0:Y:S02]  /*0040*/  LDC R9, c[0x0][0x360] ;  /* 0x0000d800ff097b82 */ /* 0x000e240000000800 */
[----:B0-----:R-:W-:-:S05]  /*0050*/  IMAD R9, R9, UR4, R0 ;  /* 0x0000000409097c24 */ /* 0x001fca000f8e0200 */
[----:B-1----:R-:W-:-:S13]  /*0060*/  ISETP.GE.AND P0, PT, R9, UR5, PT ;  /* 0x0000000509007c0c */ /* 0x002fda000bf06270 */
[----:B------:R-:W-:Y:S05]  /*0070*/  @P0 EXIT ;  /* 0x000000000000094d */ /* 0x000fea0003800000 */
[----:B------:R-:W0:Y:S01]  /*0080*/  LDC.64 R2, c[0x0][0x388] ;  /* 0x0000e200ff027b82 */ /* 0x000e220000000a00 */
[----:B------:R-:W1:Y:S07]  /*0090*/  LDCU.64 UR4, c[0x0][0x358] ;  /* 0x00006b00ff0477ac */ /* 0x000e6e0008000a00 */
[----:B------:R-:W2:Y:S08]  /*00a0*/  LDC.64 R4, c[0x0][0x390] ;  /* 0x0000e400ff047b82 */ /* 0x000eb00000000a00 */
[----:B------:R-:W3:Y:S01]  /*00b0*/  LDC.64 R6, c[0x0][0x380] ;  /* 0x0000e000ff067b82 */ /* 0x000ee20000000a00 */
[----:B0-----:R-:W-:-:S06]  /*00c0*/  IMAD.WIDE R2, R9, 0x4, R2 ;  /* 0x0000000409027825 */ /* 0x001fcc00078e0202 */
[----:B-1----:R-:W4:Y:S01]  /*00d0*/  LDG.E R2, desc[UR4][R2.64] ;  /* 0x0000000402027981 */ /* 0x002f22000c1e1900 */
[----:B--2---:R-:W-:-:S06]  /*00e0*/  IMAD.WIDE R4, R9, 0x4, R4 ;  /* 0x0000000409047825 */ /* 0x004fcc00078e0204 */
[----:B------:R-:W4:Y:S01]  /*00f0*/  LDG.E R5, desc[UR4][R4.64] ;  /* 0x0000000404057981 */ /* 0x000f22000c1e1900 */
[----:B---3--:R-:W-:-:S04]  /*0100*/  IMAD.WIDE R6, R9, 0x4, R6 ;  /* 0x0000000409067825 */ /* 0x008fc800078e0206 */
[----:B----4-:R-:W-:-:S05]  /*0110*/  FADD R9, R2, R5 ;  /* 0x0000000502097221 */ /* 0x010fca0000000000 */
[----:B------:R-:W-:Y:S01]  /*0120*/  STG.E desc[UR4][R6.64], R9 ;  /* 0x0000000906007986 */ /* 0x000fe2000c101904 */
[----:B------:R-:W-:Y:S05]  /*0130*/  EXIT ;  /* 0x000000000000794d */ /* 0x000fea0003800000 */
.L_x_0:
[----:B------:R-:W-:-:S00]  /*0140*/  BRA `(.L_x_0) ;  /* 0xfffffffc00fc7947 */ /* 0x000fc0000383ffff */
[----:B------:R-:W-:-:S00]  /*0150*/  NOP ;  /* 0x0000000000007918 */ /* 0x000fc00000000000 */
        /* <DEDUP_REMOVED lines=10> */
.L_x_1:


//--------------------- .nv.shared.reserved.0     --------------------------
	.section	.nv.shared.reserved.0,"aw",@nobits
	.weak		__nv_reservedSMEM_offset_0_alias
	.size		__nv_reservedSMEM_offset_0_alias, 0, 64
	.other		__nv_reservedSMEM_offset_0_alias,@"STO_CUDA_RESERVED_SHARED STV_DEFAULT"
__nv_reservedSMEM_offset_0_alias:
	.zero		0
	.zero		64


//--------------------- .nv.constant0._Z20vector_add_cuda_gridPfS_S_i --------------------------
	.section	.nv.constant0._Z20vector_add_cuda_gridPfS_S_i,"a",@progbits
	.sectionflags	@""
	.align	4
.nv.constant0._Z20vector_add_cuda_gridPfS_S_i:
	.zero		924


//--------------------- SYMBOLS --------------------------

	.type		.nv.reservedSmem.offset0,@object
	.size		.nv.reservedSmem.offset0,0x4
